//
// Generated by NVIDIA NVVM Compiler
//
// Compiler Build ID: CL-36424714
// Cuda compilation tools, release 13.0, V13.0.88
// Based on NVVM 20.0.0
//

.version 9.0
.target sm_100
.address_size 64

	// .globl	_Z11celu_kernelPKfPffi

.visible .entry _Z11celu_kernelPKfPffi(
	.param .u64 .ptr .align 1 _Z11celu_kernelPKfPffi_param_0,
	.param .u64 .ptr .align 1 _Z11celu_kernelPKfPffi_param_1,
	.param .f32 _Z11celu_kernelPKfPffi_param_2,
	.param .u32 _Z11celu_kernelPKfPffi_param_3
)
{
	.reg .pred 	%p<2>;
	.reg .b32 	%r<8>;
	.reg .b32 	%f<20>;
	.reg .b64 	%rd<8>;

	ld.param.u64 	%rd1, [_Z11celu_kernelPKfPffi_param_0];
	ld.param.u64 	%rd2, [_Z11celu_kernelPKfPffi_param_1];
	ld.param.f32 	%f1, [_Z11celu_kernelPKfPffi_param_2];
	ld.param.u32 	%r2, [_Z11celu_kernelPKfPffi_param_3];
	mov.u32 	%r3, %ctaid.x;
	mov.u32 	%r4, %ntid.x;
	mov.u32 	%r5, %tid.x;
	mad.lo.s32 	%r1, %r3, %r4, %r5;
	setp.ge.s32 	%p1, %r1, %r2;
	@%p1 bra 	$L__BB0_2;
	cvta.to.global.u64 	%rd3, %rd1;
	cvta.to.global.u64 	%rd4, %rd2;
	mul.wide.s32 	%rd5, %r1, 4;
	add.s64 	%rd6, %rd3, %rd5;
	ld.global.f32 	%f2, [%rd6];
	max.f32 	%f3, %f2, 0f00000000;
	div.rn.f32 	%f4, %f2, %f1;
	fma.rn.f32 	%f5, %f4, 0f3BBB989D, 0f3F000000;
	cvt.sat.f32.f32 	%f6, %f5;
	mov.f32 	%f7, 0f4B400001;
	mov.f32 	%f8, 0f437C0000;
	fma.rm.f32 	%f9, %f6, %f8, %f7;
	add.f32 	%f10, %f9, 0fCB40007F;
	neg.f32 	%f11, %f10;
	fma.rn.f32 	%f12, %f4, 0f3FB8AA3B, %f11;
	fma.rn.f32 	%f13, %f4, 0f32A57060, %f12;
	mov.b32 	%r6, %f9;
	shl.b32 	%r7, %r6, 23;
	mov.b32 	%f14, %r7;
	ex2.approx.ftz.f32 	%f15, %f13;
	mul.f32 	%f16, %f15, %f14;
	fma.rn.f32 	%f17, %f1, %f16, 0fBF800000;
	min.f32 	%f18, %f17, 0f00000000;
	add.f32 	%f19, %f3, %f18;
	add.s64 	%rd7, %rd4, %rd5;
	st.global.f32 	[%rd7], %f19;
$L__BB0_2:
	ret;

}
	// .globl	_Z16celu_kernel_halfPK6__halfPS_S_i
.visible .entry _Z16celu_kernel_halfPK6__halfPS_S_i(
	.param .u64 .ptr .align 1 _Z16celu_kernel_halfPK6__halfPS_S_i_param_0,
	.param .u64 .ptr .align 1 _Z16celu_kernel_halfPK6__halfPS_S_i_param_1,
	.param .align 2 .b8 _Z16celu_kernel_halfPK6__halfPS_S_i_param_2[2],
	.param .u32 _Z16celu_kernel_halfPK6__halfPS_S_i_param_3
)
{
	.reg .pred 	%p<4>;
	.reg .b16 	%rs<41>;
	.reg .b32 	%r<6>;
	.reg .b32 	%f<15>;
	.reg .b64 	%rd<8>;

	ld.param.u16 	%rs8, [_Z16celu_kernel_halfPK6__halfPS_S_i_param_2];
	ld.param.u64 	%rd2, [_Z16celu_kernel_halfPK6__halfPS_S_i_param_0];
	ld.param.u64 	%rd3, [_Z16celu_kernel_halfPK6__halfPS_S_i_param_1];
	ld.param.u32 	%r2, [_Z16celu_kernel_halfPK6__halfPS_S_i_param_3];
	mov.u32 	%r3, %ctaid.x;
	mov.u32 	%r4, %ntid.x;
	mov.u32 	%r5, %tid.x;
	mad.lo.s32 	%r1, %r3, %r4, %r5;
	setp.ge.s32 	%p1, %r1, %r2;
	@%p1 bra 	$L__BB1_5;
	cvta.to.global.u64 	%rd4, %rd2;
	cvta.to.global.u64 	%rd5, %rd3;
	mul.wide.s32 	%rd6, %r1, 2;
	add.s64 	%rd7, %rd4, %rd6;
	ld.global.u16 	%rs12, [%rd7];
	mov.f32 	%f5, 0f00000000;
	// begin inline asm
	{  cvt.rn.f16.f32 %rs9, %f5;}

	// end inline asm
	// begin inline asm
	{max.f16 %rs10,%rs9,%rs12;
}
	// end inline asm
	add.s64 	%rd1, %rd5, %rd6;
	// begin inline asm
	{  cvt.f32.f16 %f6, %rs12;}

	// end inline asm
	// begin inline asm
	{  cvt.f32.f16 %f7, %rs8;}

	// end inline asm
	// begin inline asm
	{rcp.approx.ftz.f32 %f8, %f7;
}
	// end inline asm
	mul.f32 	%f10, %f6, %f8;
	// begin inline asm
	{  cvt.rn.f16.f32 %rs40, %f10;}

	// end inline asm
	// begin inline asm
	{abs.f16 %rs16,%rs40;
}
	// end inline asm
	mov.b16 	%rs20, 143;
	// begin inline asm
	{ .reg .pred __$temp3;
  setp.lt.f16  __$temp3, %rs16, %rs20;
  selp.u16 %rs18, 1, 0, __$temp3;}
	// end inline asm
	setp.eq.s16 	%p2, %rs18, 0;
	@%p2 bra 	$L__BB1_4;
	// begin inline asm
	{ .reg .pred __$temp3;
  setp.lt.f16  __$temp3, %rs9, %rs16;
  selp.u16 %rs21, 1, 0, __$temp3;}
	// end inline asm
	setp.eq.s16 	%p3, %rs21, 0;
	@%p3 bra 	$L__BB1_4;
	neg.f32 	%f12, %f7;
	fma.rn.f32 	%f13, %f12, %f10, %f6;
	fma.rn.f32 	%f11, %f8, %f13, %f10;
	// begin inline asm
	{  cvt.rn.f16.f32 %rs40, %f11;}

	// end inline asm
$L__BB1_4:
	// begin inline asm
	{.reg.b32         f, C, nZ;       
 .reg.b16         h,r;            
  mov.b16         h,%rs40;           
  cvt.f32.f16     f,h;            
  mov.b32         C, 0x3fb8aa3bU; 
  mov.b32         nZ, 0x80000000U;
  fma.rn.f32      f,f,C,nZ;       
  ex2.approx.ftz.f32  f,f;        
  cvt.rn.f16.f32      r,f;        
{.reg.b16 spc, ulp, p;
  mov.b16 spc,0X1F79U;
  mov.b16 ulp,0x9400U;
  set.eq.f16.f16 p,h, spc;
  fma.rn.f16 r,p,ulp,r;
}
{.reg.b16 spc, ulp, p;
  mov.b16 spc,0X25CFU;
  mov.b16 ulp,0x9400U;
  set.eq.f16.f16 p,h, spc;
  fma.rn.f16 r,p,ulp,r;
}
{.reg.b16 spc, ulp, p;
  mov.b16 spc,0XC13BU;
  mov.b16 ulp,0x0400U;
  set.eq.f16.f16 p,h, spc;
  fma.rn.f16 r,p,ulp,r;
}
{.reg.b16 spc, ulp, p;
  mov.b16 spc,0XC1EFU;
  mov.b16 ulp,0x0200U;
  set.eq.f16.f16 p,h, spc;
  fma.rn.f16 r,p,ulp,r;
}
  mov.b16         %rs25,r;           
}
	// end inline asm
	// begin inline asm
	{mul.f16 %rs27,%rs8,%rs25;
}
	// end inline asm
	mov.f32 	%f14, 0f3F800000;
	// begin inline asm
	{  cvt.rn.f16.f32 %rs30, %f14;}

	// end inline asm
	// begin inline asm
	{sub.f16 %rs31,%rs27,%rs30;
}
	// end inline asm
	// begin inline asm
	{min.f16 %rs34,%rs9,%rs31;
}
	// end inline asm
	// begin inline asm
	{add.f16 %rs37,%rs10,%rs34;
}
	// end inline asm
	st.global.u16 	[%rd1], %rs37;
$L__BB1_5:
	ret;

}


// ===== COMPILED SASS (sm_100) =====

	.target	sm_100

	.elftype	@"ET_EXEC"


//--------------------- .note.nv.tkinfo           --------------------------
	.section	.note.nv.tkinfo,"",@"SHT_NOTE"
	.sectionflags	@"SHF_NOTE_NV_TKINFO"
	.tkinfo
        /*0018*/ 	.word	0x00000002
        /*0030*/ 	.string	""
        /*0030*/ 	.string	"ptxas"
        /*0030*/ 	.string	"Cuda compilation tools, release 13.0, V13.0.88"
        /*0030*/ 	.string	"Build cuda_13.0.r13.0/compiler.36424714_0"
        /*0030*/ 	.string	"-arch sm_100 -m 64 "



//--------------------- .note.nv.cuinfo           --------------------------
	.section	.note.nv.cuinfo,"",@"SHT_NOTE"
	.sectionflags	@"SHF_NOTE_NV_CUINFO"
        /*0018*/ 	.short	0x0002
        /*001a*/ 	.short	0x0064
        /*001c*/ 	.short	0x0082
	.zero		2


//--------------------- .nv.info                  --------------------------
	.section	.nv.info,"",@"SHT_CUDA_INFO"
	.align	4


	//----- nvinfo : EIATTR_REGCOUNT
	.align		4
        /*0000*/ 	.byte	0x04, 0x2f
        /*0002*/ 	.short	(.L_1 - .L_0)
	.align		4
.L_0:
        /*0004*/ 	.word	index@(_Z11celu_kernelPKfPffi)
        /*0008*/ 	.word	0x00000010


	//----- nvinfo : EIATTR_FRAME_SIZE
	.align		4
.L_1:
        /*000c*/ 	.byte	0x04, 0x11
        /*000e*/ 	.short	(.L_3 - .L_2)
	.align		4
.L_2:
        /*0010*/ 	.word	index@($__internal_0_$__cuda_sm3x_div_rn_noftz_f32_slowpath)
        /*0014*/ 	.word	0x00000000


	//----- nvinfo : EIATTR_FRAME_SIZE
	.align		4
.L_3:
        /*0018*/ 	.byte	0x04, 0x11
        /*001a*/ 	.short	(.L_5 - .L_4)
	.align		4
.L_4:
        /*001c*/ 	.word	index@(_Z11celu_kernelPKfPffi)
        /*0020*/ 	.word	0x00000000


	//----- nvinfo : EIATTR_REGCOUNT
	.align		4
.L_5:
        /*0024*/ 	.byte	0x04, 0x2f
        /*0026*/ 	.short	(.L_7 - .L_6)
	.align		4
.L_6:
        /*0028*/ 	.word	index@(_Z16celu_kernel_halfPK6__halfPS_S_i)
        /*002c*/ 	.word	0x0000000e


	//----- nvinfo : EIATTR_FRAME_SIZE
	.align		4
.L_7:
        /*0030*/ 	.byte	0x04, 0x11
        /*0032*/ 	.short	(.L_9 - .L_8)
	.align		4
.L_8:
        /*0034*/ 	.word	index@(_Z16celu_kernel_halfPK6__halfPS_S_i)
        /*0038*/ 	.word	0x00000000


	//----- nvinfo : EIATTR_MIN_STACK_SIZE
	.align		4
.L_9:
        /*003c*/ 	.byte	0x04, 0x12
        /*003e*/ 	.short	(.L_11 - .L_10)
	.align		4
.L_10:
        /*0040*/ 	.word	index@(_Z16celu_kernel_halfPK6__halfPS_S_i)
        /*0044*/ 	.word	0x00000000


	//----- nvinfo : EIATTR_MIN_STACK_SIZE
	.align		4
.L_11:
        /*0048*/ 	.byte	0x04, 0x12
        /*004a*/ 	.short	(.L_13 - .L_12)
	.align		4
.L_12:
        /*004c*/ 	.word	index@(_Z11celu_kernelPKfPffi)
        /*0050*/ 	.word	0x00000000
.L_13:


//--------------------- .nv.compat                --------------------------
	.section	.nv.compat,"",@"SHT_CUDA_COMPAT_INFO"
	.align	4
        /*0000*/ 	.byte	0x02, 0x09, 0x00, 0x00, 0x02, 0x02, 0x01, 0x00, 0x02, 0x05, 0x05, 0x00, 0x03, 0x07, 0x01, 0x01
        /*0010*/ 	.byte	0x02, 0x03, 0x00, 0x00, 0x02, 0x06, 0x01, 0x00, 0x04, 0x0b, 0x08, 0x00, 0x01, 0x00, 0x00, 0x00
        /*0020*/ 	.byte	0x00, 0x00, 0x00, 0x00


//--------------------- .nv.info._Z16celu_kernel_halfPK6__halfPS_S_i --------------------------
	.section	.nv.info._Z16celu_kernel_halfPK6__halfPS_S_i,"",@"SHT_CUDA_INFO"
	.sectionflags	@""
	.align	4


	//----- nvinfo : EIATTR_CUDA_API_VERSION
	.align		4
        /*0000*/ 	.byte	0x04, 0x37
        /*0002*/ 	.short	(.L_15 - .L_14)
.L_14:
        /*0004*/ 	.word	0x00000082


	//----- nvinfo : EIATTR_KPARAM_INFO
	.align		4
.L_15:
        /*0008*/ 	.byte	0x04, 0x17
        /*000a*/ 	.short	(.L_17 - .L_16)
.L_16:
        /*000c*/ 	.word	0x00000000
        /*0010*/ 	.short	0x0003
        /*0012*/ 	.short	0x0014
        /*0014*/ 	.byte	0x00, 0xf0, 0x11, 0x00


	//----- nvinfo : EIATTR_KPARAM_INFO
	.align		4
.L_17:
        /*0018*/ 	.byte	0x04, 0x17
        /*001a*/ 	.short	(.L_19 - .L_18)
.L_18:
        /*001c*/ 	.word	0x00000000
        /*0020*/ 	.short	0x0002
        /*0022*/ 	.short	0x0010
        /*0024*/ 	.byte	0x00, 0xf0, 0x09, 0x00


	//----- nvinfo : EIATTR_KPARAM_INFO
	.align		4
.L_19:
        /*0028*/ 	.byte	0x04, 0x17
        /*002a*/ 	.short	(.L_21 - .L_20)
.L_20:
        /*002c*/ 	.word	0x00000000
        /*0030*/ 	.short	0x0001
        /*0032*/ 	.short	0x0008
        /*0034*/ 	.byte	0x00, 0xf5, 0x21, 0x00


	//----- nvinfo : EIATTR_KPARAM_INFO
	.align		4
.L_21:
        /*0038*/ 	.byte	0x04, 0x17
        /*003a*/ 	.short	(.L_23 - .L_22)
.L_22:
        /*003c*/ 	.word	0x00000000
        /*0040*/ 	.short	0x0000
        /*0042*/ 	.short	0x0000
        /*0044*/ 	.byte	0x00, 0xf5, 0x21, 0x00


	//----- nvinfo : EIATTR_SPARSE_MMA_MASK
	.align		4
.L_23:
        /*0048*/ 	.byte	0x03, 0x50
        /*004a*/ 	.short	0x0000


	//----- nvinfo : EIATTR_MAXREG_COUNT
	.align		4
        /*004c*/ 	.byte	0x03, 0x1b
        /*004e*/ 	.short	0x00ff


	//----- nvinfo : EIATTR_MERCURY_ISA_VERSION
	.align		4
        /*0050*/ 	.byte	0x03, 0x5f
        /*0052*/ 	.short	0x0101


	//----- nvinfo : EIATTR_VRC_CTA_INIT_COUNT
	.align		4
        /*0054*/ 	.byte	0x02, 0x4a
	.zero		1
	.zero		1


	//----- nvinfo : EIATTR_EXIT_INSTR_OFFSETS
	.align		4
        /*0058*/ 	.byte	0x04, 0x1c
        /*005a*/ 	.short	(.L_25 - .L_24)


	//   ....[0]....
.L_24:
        /*005c*/ 	.word	0x00000070


	//   ....[1]....
        /*0060*/ 	.word	0x000002d0


	//----- nvinfo : EIATTR_CBANK_PARAM_SIZE
	.align		4
.L_25:
        /*0064*/ 	.byte	0x03, 0x19
        /*0066*/ 	.short	0x0018


	//----- nvinfo : EIATTR_PARAM_CBANK
	.align		4
        /*0068*/ 	.byte	0x04, 0x0a
        /*006a*/ 	.short	(.L_27 - .L_26)
	.align		4
.L_26:
        /*006c*/ 	.word	index@(.nv.constant0._Z16celu_kernel_halfPK6__halfPS_S_i)
        /*0070*/ 	.short	0x0380
        /*0072*/ 	.short	0x0018


	//----- nvinfo : EIATTR_SW_WAR
	.align		4
.L_27:
        /*0074*/ 	.byte	0x04, 0x36
        /*0076*/ 	.short	(.L_29 - .L_28)
.L_28:
        /*0078*/ 	.word	0x00000008
.L_29:


//--------------------- .nv.info._Z11celu_kernelPKfPffi --------------------------
	.section	.nv.info._Z11celu_kernelPKfPffi,"",@"SHT_CUDA_INFO"
	.sectionflags	@""
	.align	4


	//----- nvinfo : EIATTR_CUDA_API_VERSION
	.align		4
        /*0000*/ 	.byte	0x04, 0x37
        /*0002*/ 	.short	(.L_31 - .L_30)
.L_30:
        /*0004*/ 	.word	0x00000082


	//----- nvinfo : EIATTR_KPARAM_INFO
	.align		4
.L_31:
        /*0008*/ 	.byte	0x04, 0x17
        /*000a*/ 	.short	(.L_33 - .L_32)
.L_32:
        /*000c*/ 	.word	0x00000000
        /*0010*/ 	.short	0x0003
        /*0012*/ 	.short	0x0014
        /*0014*/ 	.byte	0x00, 0xf0, 0x11, 0x00


	//----- nvinfo : EIATTR_KPARAM_INFO
	.align		4
.L_33:
        /*0018*/ 	.byte	0x04, 0x17
        /*001a*/ 	.short	(.L_35 - .L_34)
.L_34:
        /*001c*/ 	.word	0x00000000
        /*0020*/ 	.short	0x0002
        /*0022*/ 	.short	0x0010
        /*0024*/ 	.byte	0x00, 0xf0, 0x11, 0x00


	//----- nvinfo : EIATTR_KPARAM_INFO
	.align		4
.L_35:
        /*0028*/ 	.byte	0x04, 0x17
        /*002a*/ 	.short	(.L_37 - .L_36)
.L_36:
        /*002c*/ 	.word	0x00000000
        /*0030*/ 	.short	0x0001
        /*0032*/ 	.short	0x0008
        /*0034*/ 	.byte	0x00, 0xf5, 0x21, 0x00


	//----- nvinfo : EIATTR_KPARAM_INFO
	.align		4
.L_37:
        /*0038*/ 	.byte	0x04, 0x17
        /*003a*/ 	.short	(.L_39 - .L_38)
.L_38:
        /*003c*/ 	.word	0x00000000
        /*0040*/ 	.short	0x0000
        /*0042*/ 	.short	0x0000
        /*0044*/ 	.byte	0x00, 0xf5, 0x21, 0x00


	//----- nvinfo : EIATTR_SPARSE_MMA_MASK
	.align		4
.L_39:
        /*0048*/ 	.byte	0x03, 0x50
        /*004a*/ 	.short	0x0000


	//----- nvinfo : EIATTR_MAXREG_COUNT
	.align		4
        /*004c*/ 	.byte	0x03, 0x1b
        /*004e*/ 	.short	0x00ff


	//----- nvinfo : EIATTR_MERCURY_ISA_VERSION
	.align		4
        /*0050*/ 	.byte	0x03, 0x5f
        /*0052*/ 	.short	0x0101


	//----- nvinfo : EIATTR_VRC_CTA_INIT_COUNT
	.align		4
        /*0054*/ 	.byte	0x02, 0x4a
	.zero		1
	.zero		1


	//----- nvinfo : EIATTR_EXIT_INSTR_OFFSETS
	.align		4
        /*0058*/ 	.byte	0x04, 0x1c
        /*005a*/ 	.short	(.L_41 - .L_40)


	//   ....[0]....
.L_40:
        /*005c*/ 	.word	0x00000070


	//   ....[1]....
        /*0060*/ 	.word	0x000002c0


	//----- nvinfo : EIATTR_CRS_STACK_SIZE
	.align		4
.L_41:
        /*0064*/ 	.byte	0x04, 0x1e
        /*0066*/ 	.short	(.L_43 - .L_42)
.L_42:
        /*0068*/ 	.word	0x00000000


	//----- nvinfo : EIATTR_CBANK_PARAM_SIZE
	.align		4
.L_43:
        /*006c*/ 	.byte	0x03, 0x19
        /*006e*/ 	.short	0x0018


	//----- nvinfo : EIATTR_PARAM_CBANK
	.align		4
        /*0070*/ 	.byte	0x04, 0x0a
        /*0072*/ 	.short	(.L_45 - .L_44)
	.align		4
.L_44:
        /*0074*/ 	.word	index@(.nv.constant0._Z11celu_kernelPKfPffi)
        /*0078*/ 	.short	0x0380
        /*007a*/ 	.short	0x0018


	//----- nvinfo : EIATTR_SW_WAR
	.align		4
.L_45:
        /*007c*/ 	.byte	0x04, 0x36
        /*007e*/ 	.short	(.L_47 - .L_46)
.L_46:
        /*0080*/ 	.word	0x00000008
.L_47:


//--------------------- .nv.callgraph             --------------------------
	.section	.nv.callgraph,"",@"SHT_CUDA_CALLGRAPH"
	.align	4
	.sectionentsize	8
	.align		4
        /*0000*/ 	.word	0x00000000
	.align		4
        /*0004*/ 	.word	0xffffffff
	.align		4
        /*0008*/ 	.word	0x00000000
	.align		4
        /*000c*/ 	.word	0xfffffffe
	.align		4
        /*0010*/ 	.word	0x00000000
	.align		4
        /*0014*/ 	.word	0xfffffffd
	.align		4
        /*0018*/ 	.word	0x00000000
	.align		4
        /*001c*/ 	.word	0xfffffffc


//--------------------- .text._Z16celu_kernel_halfPK6__halfPS_S_i --------------------------
	.section	.text._Z16celu_kernel_halfPK6__halfPS_S_i,"ax",@progbits
	.align	128
        .global         _Z16celu_kernel_halfPK6__halfPS_S_i
        .type           _Z16celu_kernel_halfPK6__halfPS_S_i,@function
        .size           _Z16celu_kernel_halfPK6__halfPS_S_i,(.L_x_16 - _Z16celu_kernel_halfPK6__halfPS_S_i)
        .other          _Z16celu_kernel_halfPK6__halfPS_S_i,@"STO_CUDA_ENTRY STV_DEFAULT"
_Z16celu_kernel_halfPK6__halfPS_S_i:
.text._Z16celu_kernel_halfPK6__halfPS_S_i:
[----:B------:R-:W-:Y:S01]  /*0000*/  LDC R1, c[0x0][0x37c] ;  /* 0x0000df00ff017b82 */ /* 0x000fe20000000800 */
[----:B------:R-:W0:Y:S07]  /*0010*/  S2R R3, SR_TID.X ;  /* 0x0000000000037919 */ /* 0x000e2e0000002100 */
[----:B------:R-:W0:Y:S01]  /*0020*/  S2UR UR4, SR_CTAID.X ;  /* 0x00000000000479c3 */ /* 0x000e220000002500 */
[----:B------:R-:W1:Y:S07]  /*0030*/  LDCU UR5, c[0x0][0x394] ;  /* 0x00007280ff0577ac */ /* 0x000e6e0008000800 */
[----:B------:R-:W0:Y:S02]  /*0040*/  LDC R2, c[0x0][0x360] ;  /* 0x0000d800ff027b82 */ /* 0x000e240000000800 */
[----:B0-----:R-:W-:-:S05]  /*0050*/  IMAD R2, R2, UR4, R3 ;  /* 0x0000000402027c24 */ /* 0x001fca000f8e0203 */
[----:B-1----:R-:W-:-:S13]  /*0060*/  ISETP.GE.AND P0, PT, R2, UR5, PT ;  /* 0x0000000502007c0c */ /* 0x002fda000bf06270 */
[----:B------:R-:W-:Y:S05]  /*0070*/  @P0 EXIT ;  /* 0x000000000000094d */ /* 0x000fea0003800000 */
[----:B------:R-:W0:Y:S01]  /*0080*/  LDC.64 R4, c[0x0][0x380] ;  /* 0x0000e000ff047b82 */ /* 0x000e220000000a00 */
[----:B------:R-:W1:Y:S07]  /*0090*/  LDCU.64 UR4, c[0x0][0x358] ;  /* 0x00006b00ff0477ac */ /* 0x000e6e0008000a00 */
[----:B------:R-:W2:Y:S01]  /*00a0*/  LDC.U16 R11, c[0x0][0x390] ;  /* 0x0000e400ff0b7b82 */ /* 0x000ea20000000400 */
[----:B0-----:R-:W-:-:S05]  /*00b0*/  IMAD.WIDE R4, R2, 0x2, R4 ;  /* 0x0000000202047825 */ /* 0x001fca00078e0204 */
[----:B-1----:R-:W3:Y:S01]  /*00c0*/  LDG.E.U16 R3, desc[UR4][R4.64] ;  /* 0x0000000404037981 */ /* 0x002ee2000c1e1500 */
[----:B--2---:R-:W-:-:S04]  /*00d0*/  HADD2.F32 R7, -RZ, R11.H0_H0 ;  /* 0x2000000bff077230 */ /* 0x004fc80000004100 */
[----:B------:R-:W0:Y:S01]  /*00e0*/  MUFU.RCP R9, R7 ;  /* 0x0000000700097308 */ /* 0x000e220000001000 */
[----:B---3--:R-:W-:Y:S01]  /*00f0*/  HADD2.F32 R0, -RZ, R3.H0_H0 ;  /* 0x20000003ff007230 */ /* 0x008fe20000004100 */
[----:B------:R-:W-:-:S04]  /*0100*/  HMNMX2 R3, R3.H0_H0, RZ.H0_H0, !PT ;  /* 0x200000ff03037240 */ /* 0x000fc80007800800 */
[----:B0-----:R-:W-:-:S05]  /*0110*/  FMUL R6, R0, R9 ;  /* 0x0000000900067220 */ /* 0x001fca0000400000 */
[----:B------:R-:W-:-:S05]  /*0120*/  F2FP.F16.F32.PACK_AB R5, RZ, R6 ;  /* 0x00000006ff05723e */ /* 0x000fca00000000ff */
[C---:B------:R-:W-:Y:S02]  /*0130*/  HSETP2.GEU.AND P1, PT, |R5|.reuse.H0_H0, 8.523464202880859375e-06, 8.523464202880859375e-06, PT ;  /* 0x008f008f05007434 */ /* 0x040fe40003f2ea00 */
[----:B------:R-:W-:-:S05]  /*0140*/  HSETP2.GT.AND P0, PT, |R5|.H0_H0, RZ.H0_H0, PT ;  /* 0x200000ff05007234 */ /* 0x000fca0003f04a00 */
[----:B------:R-:W-:-:S13]  /*0150*/  PLOP3.LUT P0, PT, P1, P0, PT, 0xf2, 0x2f ;  /* 0x00000000002f781c */ /* 0x000fda0000f01e72 */
[----:B------:R-:W-:-:S04]  /*0160*/  @!P0 FFMA R0, -R7, R6, R0 ;  /* 0x0000000607008223 */ /* 0x000fc80000000100 */
[----:B------:R-:W-:-:S05]  /*0170*/  @!P0 FFMA R0, R9, R0, R6 ;  /* 0x0000000009008223 */ /* 0x000fca0000000006 */
[----:B------:R-:W-:-:S05]  /*0180*/  @!P0 F2FP.F16.F32.PACK_AB R5, RZ, R0 ;  /* 0x00000000ff05823e */ /* 0x000fca00000000ff */
[----:B------:R-:W-:Y:S01]  /*0190*/  HADD2.F32 R0, -RZ, R5.H0_H0 ;  /* 0x20000005ff007230 */ /* 0x000fe20000004100 */
[----:B------:R-:W-:-:S04]  /*01a0*/  HSETP2.EQ.AND P1, P0, R5.H0_H0, 0.0226898193359375, 0.007297515869140625, PT ;  /* 0x25cf1f7905007434 */ /* 0x000fc80003822800 */
[----:B------:R-:W-:Y:S01]  /*01b0*/  FFMA R0, R0, 1.4426950216293334961, -RZ ;  /* 0x3fb8aa3b00007823 */ /* 0x000fe200000008ff */
[----:B------:R-:W-:Y:S02]  /*01c0*/  SEL R7, RZ, 0x3c00, !P1 ;  /* 0x00003c00ff077807 */ /* 0x000fe40004800000 */
[----:B------:R-:W-:Y:S02]  /*01d0*/  HSETP2.EQ.AND P1, P2, R5.H0_H0, -2.966796875, -2.615234375, PT ;  /* 0xc1efc13b05007434 */ /* 0x000fe40003a22800 */
[----:B------:R-:W-:Y:S01]  /*01e0*/  SEL R5, RZ, 0x3c00, !P0 ;  /* 0x00003c00ff057807 */ /* 0x000fe20004000000 */
[----:B------:R-:W0:Y:S02]  /*01f0*/  MUFU.EX2 R0, R0 ;  /* 0x0000000000007308 */ /* 0x000e240000000800 */
[----:B------:R-:W-:Y:S02]  /*0200*/  SEL R9, RZ, 0x3c00, !P2 ;  /* 0x00003c00ff097807 */ /* 0x000fe40005000000 */
[----:B0-----:R-:W-:-:S05]  /*0210*/  F2FP.F16.F32.PACK_AB R4, RZ, R0 ;  /* 0x00000000ff04723e */ /* 0x001fca00000000ff */
[----:B------:R-:W-:Y:S01]  /*0220*/  HFMA2 R4, R7.H0_H0, -0.0009765625, -0.0009765625, R4.H0_H0 ;  /* 0x9400940007047831 */ /* 0x000fe20000040804 */
[----:B------:R-:W-:-:S03]  /*0230*/  SEL R7, RZ, 0x3c00, !P1 ;  /* 0x00003c00ff077807 */ /* 0x000fc60004800000 */
[----:B------:R-:W-:Y:S02]  /*0240*/  HFMA2 R6, R5.H0_H0, -0.0009765625, -0.0009765625, R4.H0_H0 ;  /* 0x9400940005067831 */ /* 0x000fe40000040804 */
[----:B------:R-:W0:Y:S02]  /*0250*/  LDC.64 R4, c[0x0][0x388] ;  /* 0x0000e200ff047b82 */ /* 0x000e240000000a00 */
[----:B------:R-:W-:-:S04]  /*0260*/  HFMA2 R6, R7.H0_H0, 6.103515625e-05, 6.103515625e-05, R6.H0_H0 ;  /* 0x0400040007067831 */ /* 0x000fc80000040806 */
[----:B------:R-:W-:-:S04]  /*0270*/  HFMA2 R6, R9.H0_H0, 3.0517578125e-05, 3.0517578125e-05, R6.H0_H0 ;  /* 0x0200020009067831 */ /* 0x000fc80000040806 */
[----:B------:R-:W-:-:S05]  /*0280*/  HFMA2 R6, R6.H0_H0, R11.H0_H0, -1, -1 ;  /* 0xbc00bc0006067431 */ /* 0x000fca000004080b */
[----:B------:R-:W-:-:S05]  /*0290*/  HMNMX2 R6, R6.H0_H0, RZ.H0_H0, PT ;  /* 0x200000ff06067240 */ /* 0x000fca0003800800 */
[----:B------:R-:W-:Y:S02]  /*02a0*/  HADD2 R6, R3.H0_H0, R6.H0_H0 ;  /* 0x2000000603067230 */ /* 0x000fe40000000800 */
[----:B0-----:R-:W-:-:S05]  /*02b0*/  IMAD.WIDE R2, R2, 0x2, R4 ;  /* 0x0000000202027825 */ /* 0x001fca00078e0204 */
[----:B------:R-:W-:Y:S01]  /*02c0*/  STG.E.U16 desc[UR4][R2.64], R6 ;  /* 0x0000000602007986 */ /* 0x000fe2000c101504 */
[----:B------:R-:W-:Y:S05]  /*02d0*/  EXIT ;  /* 0x000000000000794d */ /* 0x000fea0003800000 */
.L_x_0:
[----:B------:R-:W-:-:S00]  /*02e0*/  BRA `(.L_x_0) ;  /* 0xfffffffc00fc7947 */ /* 0x000fc0000383ffff */
[----:B------:R-:W-:-:S00]  /*02f0*/  NOP ;  /* 0x0000000000007918 */ /* 0x000fc00000000000 */
        /* <DEDUP_REMOVED lines=8> */
.L_x_16:


//--------------------- .text._Z11celu_kernelPKfPffi --------------------------
	.section	.text._Z11celu_kernelPKfPffi,"ax",@progbits
	.align	128
        .global         _Z11celu_kernelPKfPffi
        .type           _Z11celu_kernelPKfPffi,@function
        .size           _Z11celu_kernelPKfPffi,(.L_x_15 - _Z11celu_kernelPKfPffi)
        .other          _Z11celu_kernelPKfPffi,@"STO_CUDA_ENTRY STV_DEFAULT"
_Z11celu_kernelPKfPffi:
.text._Z11celu_kernelPKfPffi:
        /* <DEDUP_REMOVED lines=10> */
[----:B------:R-:W2:Y:S01]  /*00a0*/  LDC R9, c[0x0][0x390] ;  /* 0x0000e400ff097b82 */ /* 0x000ea20000000800 */
[----:B0-----:R-:W-:-:S05]  /*00b0*/  IMAD.WIDE R6, R2, 0x4, R6 ;  /* 0x0000000402067825 */ /* 0x001fca00078e0206 */
[----:B-1----:R-:W3:Y:S01]  /*00c0*/  LDG.E R0, desc[UR4][R6.64] ;  /* 0x0000000406007981 */ /* 0x002ee2000c1e1900 */
[----:B------:R-:W-:Y:S01]  /*00d0*/  BSSY.RECONVERGENT B0, `(.L_x_1) ;  /* 0x000000d000007945 */ /* 0x000fe20003800200 */
[----:B--2---:R-:W0:Y:S02]  /*00e0*/  MUFU.RCP R3, R9 ;  /* 0x0000000900037308 */ /* 0x004e240000001000 */
[----:B0-----:R-:W-:-:S04]  /*00f0*/  FFMA R4, R3, -R9, 1 ;  /* 0x3f80000003047423 */ /* 0x001fc80000000809 */
[----:B------:R-:W-:Y:S02]  /*0100*/  FFMA R3, R3, R4, R3 ;  /* 0x0000000403037223 */ /* 0x000fe40000000003 */
[----:B---3--:R-:W0:Y:S02]  /*0110*/  FCHK P0, R0, R9 ;  /* 0x0000000900007302 */ /* 0x008e240000000000 */
[----:B------:R-:W-:Y:S01]  /*0120*/  FFMA R5, R0, R3, RZ ;  /* 0x0000000300057223 */ /* 0x000fe200000000ff */
[----:B------:R-:W-:-:S03]  /*0130*/  FMNMX R4, RZ, R0, !PT ;  /* 0x00000000ff047209 */ /* 0x000fc60007800000 */
[----:B------:R-:W-:-:S04]  /*0140*/  FFMA R8, R5, -R9, R0 ;  /* 0x8000000905087223 */ /* 0x000fc80000000000 */
[----:B------:R-:W-:Y:S01]  /*0150*/  FFMA R3, R3, R8, R5 ;  /* 0x0000000803037223 */ /* 0x000fe20000000005 */
[----:B0-----:R-:W-:Y:S06]  /*0160*/  @!P0 BRA `(.L_x_2) ;  /* 0x00000000000c8947 */ /* 0x001fec0003800000 */
[----:B------:R-:W-:-:S07]  /*0170*/  MOV R6, 0x190 ;  /* 0x0000019000067802 */ /* 0x000fce0000000f00 */
[----:B------:R-:W-:Y:S05]  /*0180*/  CALL.REL.NOINC `($__internal_0_$__cuda_sm3x_div_rn_noftz_f32_slowpath) ;  /* 0x0000000000507944 */ /* 0x000fea0003c00000 */
[----:B------:R-:W-:-:S07]  /*0190*/  IMAD.MOV.U32 R3, RZ, RZ, R0 ;  /* 0x000000ffff037224 */ /* 0x000fce00078e0000 */
.L_x_2:
[----:B------:R-:W-:Y:S05]  /*01a0*/  BSYNC.RECONVERGENT B0 ;  /* 0x0000000000007941 */ /* 0x000fea0003800200 */
.L_x_1:
[----:B------:R-:W-:Y:S02]  /*01b0*/  IMAD.MOV.U32 R0, RZ, RZ, 0x3bbb989d ;  /* 0x3bbb989dff007424 */ /* 0x000fe400078e00ff */
[----:B------:R-:W-:Y:S02]  /*01c0*/  IMAD.MOV.U32 R5, RZ, RZ, 0x437c0000 ;  /* 0x437c0000ff057424 */ /* 0x000fe400078e00ff */
[----:B------:R-:W-:-:S04]  /*01d0*/  FFMA.SAT R0, R3, R0, 0.5 ;  /* 0x3f00000003007423 */ /* 0x000fc80000002000 */
[----:B------:R-:W-:-:S04]  /*01e0*/  FFMA.RM R0, R0, R5, 12582913 ;  /* 0x4b40000100007423 */ /* 0x000fc80000004005 */
[C---:B------:R-:W-:Y:S01]  /*01f0*/  FADD R6, R0.reuse, -12583039 ;  /* 0xcb40007f00067421 */ /* 0x040fe20000000000 */
[----:B------:R-:W-:-:S03]  /*0200*/  IMAD.SHL.U32 R0, R0, 0x800000, RZ ;  /* 0x0080000000007824 */ /* 0x000fc600078e00ff */
[----:B------:R-:W-:-:S04]  /*0210*/  FFMA R6, R3, 1.4426950216293334961, -R6 ;  /* 0x3fb8aa3b03067823 */ /* 0x000fc80000000806 */
[----:B------:R-:W-:Y:S02]  /*0220*/  FFMA R5, R3, 1.925963033500011079e-08, R6 ;  /* 0x32a5706003057823 */ /* 0x000fe40000000006 */
[----:B------:R-:W0:Y:S04]  /*0230*/  LDC R3, c[0x0][0x390] ;  /* 0x0000e400ff037b82 */ /* 0x000e280000000800 */
[----:B------:R-:W1:Y:S04]  /*0240*/  MUFU.EX2 R5, R5 ;  /* 0x0000000500057308 */ /* 0x000e680000000800 */
[----:B------:R-:W2:Y:S01]  /*0250*/  LDC.64 R6, c[0x0][0x388] ;  /* 0x0000e200ff067b82 */ /* 0x000ea20000000a00 */
[----:B-1----:R-:W-:-:S04]  /*0260*/  FMUL R0, R0, R5 ;  /* 0x0000000500007220 */ /* 0x002fc80000400000 */
[----:B0-----:R-:W-:-:S05]  /*0270*/  FFMA R0, R0, R3, -1 ;  /* 0xbf80000000007423 */ /* 0x001fca0000000003 */
[----:B------:R-:W-:Y:S01]  /*0280*/  FMNMX R9, RZ, R0, PT ;  /* 0x00000000ff097209 */ /* 0x000fe20003800000 */
[----:B--2---:R-:W-:-:S04]  /*0290*/  IMAD.WIDE R2, R2, 0x4, R6 ;  /* 0x0000000402027825 */ /* 0x004fc800078e0206 */
[----:B------:R-:W-:-:S05]  /*02a0*/  FADD R9, R4, R9 ;  /* 0x0000000904097221 */ /* 0x000fca0000000000 */
[----:B------:R-:W-:Y:S01]  /*02b0*/  STG.E desc[UR4][R2.64], R9 ;  /* 0x0000000902007986 */ /* 0x000fe2000c101904 */
[----:B------:R-:W-:Y:S05]  /*02c0*/  EXIT ;  /* 0x000000000000794d */ /* 0x000fea0003800000 */
        .weak           $__internal_0_$__cuda_sm3x_div_rn_noftz_f32_slowpath
        .type           $__internal_0_$__cuda_sm3x_div_rn_noftz_f32_slowpath,@function
        .size           $__internal_0_$__cuda_sm3x_div_rn_noftz_f32_slowpath,(.L_x_15 - $__internal_0_$__cuda_sm3x_div_rn_noftz_f32_slowpath)
$__internal_0_$__cuda_sm3x_div_rn_noftz_f32_slowpath:
[----:B------:R-:W0:Y:S01]  /*02d0*/  LDC R3, c[0x0][0x390] ;  /* 0x0000e400ff037b82 */ /* 0x000e220000000800 */
[--C-:B------:R-:W-:Y:S01]  /*02e0*/  SHF.R.U32.HI R5, RZ, 0x17, R0.reuse ;  /* 0x00000017ff057819 */ /* 0x100fe20000011600 */
[----:B------:R-:W1:Y:S01]  /*02f0*/  LDCU UR6, c[0x0][0x390] ;  /* 0x00007200ff0677ac */ /* 0x000e620008000800 */
[----:B------:R-:W-:Y:S01]  /*0300*/  BSSY.RECONVERGENT B1, `(.L_x_3) ;  /* 0x0000064000017945 */ /* 0x000fe20003800200 */
[----:B------:R-:W-:Y:S01]  /*0310*/  IMAD.MOV.U32 R8, RZ, RZ, R0 ;  /* 0x000000ffff087224 */ /* 0x000fe200078e0000 */
[----:B------:R-:W-:-:S05]  /*0320*/  LOP3.LUT R5, R5, 0xff, RZ, 0xc0, !PT ;  /* 0x000000ff05057812 */ /* 0x000fca00078ec0ff */
[----:B------:R-:W-:Y:S02]  /*0330*/  VIADD R11, R5, 0xffffffff ;  /* 0xffffffff050b7836 */ /* 0x000fe40000000000 */
[----:B-1----:R-:W-:Y:S01]  /*0340*/  IMAD.U32 R9, RZ, RZ, UR6 ;  /* 0x00000006ff097e24 */ /* 0x002fe2000f8e00ff */
[----:B0-----:R-:W-:-:S04]  /*0350*/  SHF.R.U32.HI R7, RZ, 0x17, R3 ;  /* 0x00000017ff077819 */ /* 0x001fc80000011603 */
[----:B------:R-:W-:-:S05]  /*0360*/  LOP3.LUT R7, R7, 0xff, RZ, 0xc0, !PT ;  /* 0x000000ff07077812 */ /* 0x000fca00078ec0ff */
[----:B------:R-:W-:-:S05]  /*0370*/  VIADD R12, R7, 0xffffffff ;  /* 0xffffffff070c7836 */ /* 0x000fca0000000000 */
[----:B------:R-:W-:-:S04]  /*0380*/  ISETP.GT.U32.AND P0, PT, R12, 0xfd, PT ;  /* 0x000000fd0c00780c */ /* 0x000fc80003f04070 */
[----:B------:R-:W-:-:S13]  /*0390*/  ISETP.GT.U32.OR P0, PT, R11, 0xfd, P0 ;  /* 0x000000fd0b00780c */ /* 0x000fda0000704470 */
[----:B------:R-:W-:Y:S01]  /*03a0*/  @!P0 IMAD.MOV.U32 R10, RZ, RZ, RZ ;  /* 0x000000ffff0a8224 */ /* 0x000fe200078e00ff */
[----:B------:R-:W-:Y:S06]  /*03b0*/  @!P0 BRA `(.L_x_4) ;  /* 0x00000000005c8947 */ /* 0x000fec0003800000 */
[----:B------:R-:W-:Y:S02]  /*03c0*/  FSETP.GTU.FTZ.AND P1, PT, |R3|, +INF , PT ;  /* 0x7f8000000300780b */ /* 0x000fe40003f3c200 */
[----:B------:R-:W-:-:S04]  /*03d0*/  FSETP.GTU.FTZ.AND P0, PT, |R0|, +INF , PT ;  /* 0x7f8000000000780b */ /* 0x000fc80003f1c200 */
[----:B------:R-:W-:-:S13]  /*03e0*/  PLOP3.LUT P0, PT, P0, P1, PT, 0xf8, 0x8f ;  /* 0x00000000008f781c */ /* 0x000fda0000703f70 */
[----:B------:R-:W-:Y:S05]  /*03f0*/  @P0 BRA `(.L_x_5) ;  /* 0x00000004004c0947 */ /* 0x000fea0003800000 */
[----:B------:R-:W-:-:S13]  /*0400*/  LOP3.LUT P0, RZ, R9, 0x7fffffff, R8, 0xc8, !PT ;  /* 0x7fffffff09ff7812 */ /* 0x000fda000780c808 */
[----:B------:R-:W-:Y:S05]  /*0410*/  @!P0 BRA `(.L_x_6) ;  /* 0x00000004003c8947 */ /* 0x000fea0003800000 */
[C---:B------:R-:W-:Y:S02]  /*0420*/  FSETP.NEU.FTZ.AND P2, PT, |R0|.reuse, +INF , PT ;  /* 0x7f8000000000780b */ /* 0x040fe40003f5d200 */
[----:B------:R-:W-:Y:S02]  /*0430*/  FSETP.NEU.FTZ.AND P1, PT, |R3|, +INF , PT ;  /* 0x7f8000000300780b */ /* 0x000fe40003f3d200 */
[----:B------:R-:W-:-:S11]  /*0440*/  FSETP.NEU.FTZ.AND P0, PT, |R0|, +INF , PT ;  /* 0x7f8000000000780b */ /* 0x000fd60003f1d200 */
[----:B------:R-:W-:Y:S05]  /*0450*/  @!P1 BRA !P2, `(.L_x_6) ;  /* 0x00000004002c9947 */ /* 0x000fea0005000000 */
[----:B------:R-:W-:-:S04]  /*0460*/  LOP3.LUT P2, RZ, R8, 0x7fffffff, RZ, 0xc0, !PT ;  /* 0x7fffffff08ff7812 */ /* 0x000fc8000784c0ff */
[----:B------:R-:W-:-:S13]  /*0470*/  PLOP3.LUT P1, PT, P1, P2, PT, 0x2f, 0xf2 ;  /* 0x0000000000f2781c */ /* 0x000fda0000f24577 */
[----:B------:R-:W-:Y:S05]  /*0480*/  @P1 BRA `(.L_x_7) ;  /* 0x0000000400181947 */ /* 0x000fea0003800000 */
[----:B------:R-:W-:-:S04]  /*0490*/  LOP3.LUT P1, RZ, R9, 0x7fffffff, RZ, 0xc0, !PT ;  /* 0x7fffffff09ff7812 */ /* 0x000fc8000782c0ff */
[----:B------:R-:W-:-:S13]  /*04a0*/  PLOP3.LUT P0, PT, P0, P1, PT, 0x2f, 0xf2 ;  /* 0x0000000000f2781c */ /* 0x000fda0000702577 */
[----:B------:R-:W-:Y:S05]  /*04b0*/  @P0 BRA `(.L_x_8) ;  /* 0x0000000400000947 */ /* 0x000fea0003800000 */
[----:B------:R-:W-:Y:S02]  /*04c0*/  ISETP.GE.AND P0, PT, R11, RZ, PT ;  /* 0x000000ff0b00720c */ /* 0x000fe40003f06270 */
[----:B------:R-:W-:-:S11]  /*04d0*/  ISETP.GE.AND P1, PT, R12, RZ, PT ;  /* 0x000000ff0c00720c */ /* 0x000fd60003f26270 */
[----:B------:R-:W-:Y:S02]  /*04e0*/  @P0 IMAD.MOV.U32 R10, RZ, RZ, RZ ;  /* 0x000000ffff0a0224 */ /* 0x000fe400078e00ff */
[----:B------:R-:W-:Y:S01]  /*04f0*/  @!P0 FFMA R8, R0, 1.84467440737095516160e+19, RZ ;  /* 0x5f80000000088823 */ /* 0x000fe200000000ff */
[----:B------:R-:W-:Y:S02]  /*0500*/  @!P0 IMAD.MOV.U32 R10, RZ, RZ, -0x40 ;  /* 0xffffffc0ff0a8424 */ /* 0x000fe400078e00ff */
[----:B------:R-:W-:-:S03]  /*0510*/  @!P1 FFMA R9, R3, 1.84467440737095516160e+19, RZ ;  /* 0x5f80000003099823 */ /* 0x000fc600000000ff */
[----:B------:R-:W-:-:S07]  /*0520*/  @!P1 IADD3 R10, PT, PT, R10, 0x40, RZ ;  /* 0x000000400a0a9810 */ /* 0x000fce0007ffe0ff */
.L_x_4:
[----:B------:R-:W-:Y:S01]  /*0530*/  LEA R0, R7, 0xc0800000, 0x17 ;  /* 0xc080000007007811 */ /* 0x000fe200078eb8ff */
[----:B------:R-:W-:Y:S01]  /*0540*/  VIADD R5, R5, 0xffffff81 ;  /* 0xffffff8105057836 */ /* 0x000fe20000000000 */
[----:B------:R-:W-:Y:S03]  /*0550*/  BSSY.RECONVERGENT B2, `(.L_x_9) ;  /* 0x0000035000027945 */ /* 0x000fe60003800200 */
[----:B------:R-:W-:Y:S02]  /*0560*/  IMAD.IADD R9, R9, 0x1, -R0 ;  /* 0x0000000109097824 */ /* 0x000fe400078e0a00 */
[C---:B------:R-:W-:Y:S01]  /*0570*/  IMAD R0, R5.reuse, -0x800000, R8 ;  /* 0xff80000005007824 */ /* 0x040fe200078e0208 */
[----:B------:R-:W-:Y:S01]  /*0580*/  IADD3 R5, PT, PT, R5, 0x7f, -R7 ;  /* 0x0000007f05057810 */ /* 0x000fe20007ffe807 */
[----:B------:R-:W0:Y:S01]  /*0590*/  MUFU.RCP R3, R9 ;  /* 0x0000000900037308 */ /* 0x000e220000001000 */
[----:B------:R-:W-:-:S03]  /*05a0*/  FADD.FTZ R11, -R9, -RZ ;  /* 0x800000ff090b7221 */ /* 0x000fc60000010100 */
[----:B------:R-:W-:Y:S02]  /*05b0*/  IMAD.IADD R5, R5, 0x1, R10 ;  /* 0x0000000105057824 */ /* 0x000fe400078e020a */
[----:B0-----:R-:W-:-:S04]  /*05c0*/  FFMA R12, R3, R11, 1 ;  /* 0x3f800000030c7423 */ /* 0x001fc8000000000b */
[----:B------:R-:W-:-:S04]  /*05d0*/  FFMA R12, R3, R12, R3 ;  /* 0x0000000c030c7223 */ /* 0x000fc80000000003 */
[----:B------:R-:W-:-:S04]  /*05e0*/  FFMA R3, R0, R12, RZ ;  /* 0x0000000c00037223 */ /* 0x000fc800000000ff */
[----:B------:R-:W-:-:S04]  /*05f0*/  FFMA R8, R11, R3, R0 ;  /* 0x000000030b087223 */ /* 0x000fc80000000000 */
[----:B------:R-:W-:-:S04]  /*0600*/  FFMA R13, R12, R8, R3 ;  /* 0x000000080c0d7223 */ /* 0x000fc80000000003 */
[----:B------:R-:W-:-:S04]  /*0610*/  FFMA R8, R11, R13, R0 ;  /* 0x0000000d0b087223 */ /* 0x000fc80000000000 */
[----:B------:R-:W-:-:S05]  /*0620*/  FFMA R0, R12, R8, R13 ;  /* 0x000000080c007223 */ /* 0x000fca000000000d */
[----:B------:R-:W-:-:S04]  /*0630*/  SHF.R.U32.HI R3, RZ, 0x17, R0 ;  /* 0x00000017ff037819 */ /* 0x000fc80000011600 */
[----:B------:R-:W-:-:S05]  /*0640*/  LOP3.LUT R3, R3, 0xff, RZ, 0xc0, !PT ;  /* 0x000000ff03037812 */ /* 0x000fca00078ec0ff */
[----:B------:R-:W-:-:S04]  /*0650*/  IMAD.IADD R7, R3, 0x1, R5 ;  /* 0x0000000103077824 */ /* 0x000fc800078e0205 */
[----:B------:R-:W-:-:S05]  /*0660*/  VIADD R3, R7, 0xffffffff ;  /* 0xffffffff07037836 */ /* 0x000fca0000000000 */
[----:B------:R-:W-:-:S13]  /*0670*/  ISETP.GE.U32.AND P0, PT, R3, 0xfe, PT ;  /* 0x000000fe0300780c */ /* 0x000fda0003f06070 */
[----:B------:R-:W-:Y:S05]  /*0680*/  @!P0 BRA `(.L_x_10) ;  /* 0x0000000000808947 */ /* 0x000fea0003800000 */
[----:B------:R-:W-:-:S13]  /*0690*/  ISETP.GT.AND P0, PT, R7, 0xfe, PT ;  /* 0x000000fe0700780c */ /* 0x000fda0003f04270 */
[----:B------:R-:W-:Y:S05]  /*06a0*/  @P0 BRA `(.L_x_11) ;  /* 0x00000000006c0947 */ /* 0x000fea0003800000 */
[----:B------:R-:W-:-:S13]  /*06b0*/  ISETP.GE.AND P0, PT, R7, 0x1, PT ;  /* 0x000000010700780c */ /* 0x000fda0003f06270 */
[----:B------:R-:W-:Y:S05]  /*06c0*/  @P0 BRA `(.L_x_12) ;  /* 0x0000000000740947 */ /* 0x000fea0003800000 */
[----:B------:R-:W-:Y:S02]  /*06d0*/  ISETP.GE.AND P0, PT, R7, -0x18, PT ;  /* 0xffffffe80700780c */ /* 0x000fe40003f06270 */
[----:B------:R-:W-:-:S11]  /*06e0*/  LOP3.LUT R0, R0, 0x80000000, RZ, 0xc0, !PT ;  /* 0x8000000000007812 */ /* 0x000fd600078ec0ff */
[----:B------:R-:W-:Y:S05]  /*06f0*/  @!P0 BRA `(.L_x_12) ;  /* 0x0000000000688947 */ /* 0x000fea0003800000 */
[CCC-:B------:R-:W-:Y:S01]  /*0700*/  FFMA.RZ R3, R12.reuse, R8.reuse, R13.reuse ;  /* 0x000000080c037223 */ /* 0x1c0fe2000000c00d */
[C---:B------:R-:W-:Y:S02]  /*0710*/  IADD3 R10, PT, PT, R7.reuse, 0x20, RZ ;  /* 0x00000020070a7810 */ /* 0x040fe40007ffe0ff */
[----:B------:R-:W-:Y:S02]  /*0720*/  ISETP.NE.AND P2, PT, R7, RZ, PT ;  /* 0x000000ff0700720c */ /* 0x000fe40003f45270 */
[----:B------:R-:W-:Y:S01]  /*0730*/  LOP3.LUT R5, R3, 0x7fffff, RZ, 0xc0, !PT ;  /* 0x007fffff03057812 */ /* 0x000fe200078ec0ff */
[CCC-:B------:R-:W-:Y:S01]  /*0740*/  FFMA.RP R3, R12.reuse, R8.reuse, R13.reuse ;  /* 0x000000080c037223 */ /* 0x1c0fe2000000800d */
[----:B------:R-:W-:Y:S01]  /*0750*/  FFMA.RM R8, R12, R8, R13 ;  /* 0x000000080c087223 */ /* 0x000fe2000000400d */
[----:B------:R-:W-:Y:S01]  /*0760*/  ISETP.NE.AND P1, PT, R7, RZ, PT ;  /* 0x000000ff0700720c */ /* 0x000fe20003f25270 */
[----:B------:R-:W-:Y:S01]  /*0770*/  IMAD.MOV R7, RZ, RZ, -R7 ;  /* 0x000000ffff077224 */ /* 0x000fe200078e0a07 */
[----:B------:R-:W-:-:S02]  /*0780*/  LOP3.LUT R5, R5, 0x800000, RZ, 0xfc, !PT ;  /* 0x0080000005057812 */ /* 0x000fc400078efcff */
[----:B------:R-:W-:Y:S02]  /*0790*/  FSETP.NEU.FTZ.AND P0, PT, R3, R8, PT ;  /* 0x000000080300720b */ /* 0x000fe40003f1d000 */
[----:B------:R-:W-:Y:S02]  /*07a0*/  SHF.L.U32 R10, R5, R10, RZ ;  /* 0x0000000a050a7219 */ /* 0x000fe400000006ff */
[----:B------:R-:W-:Y:S02]  /*07b0*/  SEL R8, R7, RZ, P2 ;  /* 0x000000ff07087207 */ /* 0x000fe40001000000 */
[----:B------:R-:W-:Y:S02]  /*07c0*/  ISETP.NE.AND P1, PT, R10, RZ, P1 ;  /* 0x000000ff0a00720c */ /* 0x000fe40000f25270 */
[----:B------:R-:W-:Y:S02]  /*07d0*/  SHF.R.U32.HI R8, RZ, R8, R5 ;  /* 0x00000008ff087219 */ /* 0x000fe40000011605 */
[----:B------:R-:W-:-:S02]  /*07e0*/  PLOP3.LUT P0, PT, P0, P1, PT, 0xf8, 0x8f ;  /* 0x00000000008f781c */ /* 0x000fc40000703f70 */
[----:B------:R-:W-:Y:S02]  /*07f0*/  SHF.R.U32.HI R10, RZ, 0x1, R8 ;  /* 0x00000001ff0a7819 */ /* 0x000fe40000011608 */
[----:B------:R-:W-:-:S04]  /*0800*/  SEL R3, RZ, 0x1, !P0 ;  /* 0x00000001ff037807 */ /* 0x000fc80004000000 */
[----:B------:R-:W-:-:S04]  /*0810*/  LOP3.LUT R3, R3, 0x1, R10, 0xf8, !PT ;  /* 0x0000000103037812 */ /* 0x000fc800078ef80a */
[----:B------:R-:W-:-:S05]  /*0820*/  LOP3.LUT R3, R3, R8, RZ, 0xc0, !PT ;  /* 0x0000000803037212 */ /* 0x000fca00078ec0ff */
[----:B------:R-:W-:-:S05]  /*0830*/  IMAD.IADD R3, R10, 0x1, R3 ;  /* 0x000000010a037824 */ /* 0x000fca00078e0203 */
[----:B------:R-:W-:Y:S01]  /*0840*/  LOP3.LUT R0, R3, R0, RZ, 0xfc, !PT ;  /* 0x0000000003007212 */ /* 0x000fe200078efcff */
[----:B------:R-:W-:Y:S06]  /*0850*/  BRA `(.L_x_12) ;  /* 0x0000000000107947 */ /* 0x000fec0003800000 */
.L_x_11:
[----:B------:R-:W-:-:S04]  /*0860*/  LOP3.LUT R0, R0, 0x80000000, RZ, 0xc0, !PT ;  /* 0x8000000000007812 */ /* 0x000fc800078ec0ff */
[----:B------:R-:W-:Y:S01]  /*0870*/  LOP3.LUT R0, R0, 0x7f800000, RZ, 0xfc, !PT ;  /* 0x7f80000000007812 */ /* 0x000fe200078efcff */
[----:B------:R-:W-:Y:S06]  /*0880*/  BRA `(.L_x_12) ;  /* 0x0000000000047947 */ /* 0x000fec0003800000 */
.L_x_10:
[----:B------:R-:W-:-:S07]  /*0890*/  IMAD R0, R5, 0x800000, R0 ;  /* 0x0080000005007824 */ /* 0x000fce00078e0200 */
.L_x_12:
[----:B------:R-:W-:Y:S05]  /*08a0*/  BSYNC.RECONVERGENT B2 ;  /* 0x0000000000027941 */ /* 0x000fea0003800200 */
.L_x_9:
[----:B------:R-:W-:Y:S05]  /*08b0*/  BRA `(.L_x_13) ;  /* 0x0000000000207947 */ /* 0x000fea0003800000 */
.L_x_8:
[----:B------:R-:W-:-:S04]  /*08c0*/  LOP3.LUT R0, R9, 0x80000000, R8, 0x48, !PT ;  /* 0x8000000009007812 */ /* 0x000fc800078e4808 */
[----:B------:R-:W-:Y:S01]  /*08d0*/  LOP3.LUT R0, R0, 0x7f800000, RZ, 0xfc, !PT ;  /* 0x7f80000000007812 */ /* 0x000fe200078efcff */
[----:B------:R-:W-:Y:S06]  /*08e0*/  BRA `(.L_x_13) ;  /* 0x0000000000147947 */ /* 0x000fec0003800000 */
.L_x_7:
[----:B------:R-:W-:Y:S01]  /*08f0*/  LOP3.LUT R0, R9, 0x80000000, R8, 0x48, !PT ;  /* 0x8000000009007812 */ /* 0x000fe200078e4808 */
[----:B------:R-:W-:Y:S06]  /*0900*/  BRA `(.L_x_13) ;  /* 0x00000000000c7947 */ /* 0x000fec0003800000 */
.L_x_6:
[----:B------:R-:W0:Y:S01]  /*0910*/  MUFU.RSQ R0, -QNAN ;  /* 0xffc0000000007908 */ /* 0x000e220000001400 */
[----:B------:R-:W-:Y:S05]  /*0920*/  BRA `(.L_x_13) ;  /* 0x0000000000047947 */ /* 0x000fea0003800000 */
.L_x_5:
[----:B------:R-:W-:-:S07]  /*0930*/  FADD.FTZ R0, R0, R3 ;  /* 0x0000000300007221 */ /* 0x000fce0000010000 */
.L_x_13:
[----:B------:R-:W-:Y:S05]  /*0940*/  BSYNC.RECONVERGENT B1 ;  /* 0x0000000000017941 */ /* 0x000fea0003800200 */
.L_x_3:
[----:B------:R-:W-:-:S04]  /*0950*/  IMAD.MOV.U32 R7, RZ, RZ, 0x0 ;  /* 0x00000000ff077424 */ /* 0x000fc800078e00ff */
[----:B0-----:R-:W-:Y:S05]  /*0960*/  RET.REL.NODEC R6 `(_Z11celu_kernelPKfPffi) ;  /* 0xfffffff406a47950 */ /* 0x001fea0003c3ffff */
.L_x_14:
        /* <DEDUP_REMOVED lines=9> */
.L_x_15:


//--------------------- .nv.shared.reserved.0     --------------------------
	.section	.nv.shared.reserved.0,"aw",@nobits
	.weak		__nv_reservedSMEM_offset_0_alias
	.size		__nv_reservedSMEM_offset_0_alias, 0, 64
	.other		__nv_reservedSMEM_offset_0_alias,@"STO_CUDA_RESERVED_SHARED STV_DEFAULT"
__nv_reservedSMEM_offset_0_alias:
	.zero		0
	.zero		64


//--------------------- .nv.constant0._Z16celu_kernel_halfPK6__halfPS_S_i --------------------------
	.section	.nv.constant0._Z16celu_kernel_halfPK6__halfPS_S_i,"a",@progbits
	.sectionflags	@""
	.align	4
.nv.constant0._Z16celu_kernel_halfPK6__halfPS_S_i:
	.zero		920


//--------------------- .nv.constant0._Z11celu_kernelPKfPffi --------------------------
	.section	.nv.constant0._Z11celu_kernelPKfPffi,"a",@progbits
	.sectionflags	@""
	.align	4
.nv.constant0._Z11celu_kernelPKfPffi:
	.zero		920


//--------------------- SYMBOLS --------------------------

	.type		.nv.reservedSmem.offset0,@object
	.size		.nv.reservedSmem.offset0,0x4
